//
// Generated by NVIDIA NVVM Compiler
//
// Compiler Build ID: CL-36424714
// Cuda compilation tools, release 13.0, V13.0.88
// Based on NVVM 20.0.0
//

.version 9.0
.target sm_100
.address_size 64

	// .globl	_Z15VectorAddKernelPfS_S_i

.visible .entry _Z15VectorAddKernelPfS_S_i(
	.param .u64 .ptr .align 1 _Z15VectorAddKernelPfS_S_i_param_0,
	.param .u64 .ptr .align 1 _Z15VectorAddKernelPfS_S_i_param_1,
	.param .u64 .ptr .align 1 _Z15VectorAddKernelPfS_S_i_param_2,
	.param .u32 _Z15VectorAddKernelPfS_S_i_param_3
)
{
	.reg .pred 	%p<2>;
	.reg .b32 	%r<6>;
	.reg .b32 	%f<4>;
	.reg .b64 	%rd<11>;

	ld.param.u64 	%rd1, [_Z15VectorAddKernelPfS_S_i_param_0];
	ld.param.u64 	%rd2, [_Z15VectorAddKernelPfS_S_i_param_1];
	ld.param.u64 	%rd3, [_Z15VectorAddKernelPfS_S_i_param_2];
	ld.param.u32 	%r2, [_Z15VectorAddKernelPfS_S_i_param_3];
	mov.u32 	%r3, %tid.x;
	mov.u32 	%r4, %ntid.x;
	mov.u32 	%r5, %ctaid.x;
	mad.lo.s32 	%r1, %r4, %r5, %r3;
	setp.ge.s32 	%p1, %r1, %r2;
	@%p1 bra 	$L__BB0_2;
	cvta.to.global.u64 	%rd4, %rd1;
	cvta.to.global.u64 	%rd5, %rd2;
	cvta.to.global.u64 	%rd6, %rd3;
	mul.wide.s32 	%rd7, %r1, 4;
	add.s64 	%rd8, %rd4, %rd7;
	ld.global.f32 	%f1, [%rd8];
	add.s64 	%rd9, %rd5, %rd7;
	ld.global.f32 	%f2, [%rd9];
	add.f32 	%f3, %f1, %f2;
	add.s64 	%rd10, %rd6, %rd7;
	st.global.f32 	[%rd10], %f3;
$L__BB0_2:
	ret;

}


// ===== COMPILED SASS (sm_100) =====

	.target	sm_100

	.elftype	@"ET_EXEC"


//--------------------- .note.nv.tkinfo           --------------------------
	.section	.note.nv.tkinfo,"",@"SHT_NOTE"
	.sectionflags	@"SHF_NOTE_NV_TKINFO"
	.tkinfo
        /*0018*/ 	.word	0x00000002
        /*0030*/ 	.string	""
        /*0030*/ 	.string	"ptxas"
        /*0030*/ 	.string	"Cuda compilation tools, release 13.0, V13.0.88"
        /*0030*/ 	.string	"Build cuda_13.0.r13.0/compiler.36424714_0"
        /*0030*/ 	.string	"-arch sm_100 -m 64 "



//--------------------- .note.nv.cuinfo           --------------------------
	.section	.note.nv.cuinfo,"",@"SHT_NOTE"
	.sectionflags	@"SHF_NOTE_NV_CUINFO"
        /*0018*/ 	.short	0x0002
        /*001a*/ 	.short	0x0064
        /*001c*/ 	.short	0x0082
	.zero		2


//--------------------- .nv.info                  --------------------------
	.section	.nv.info,"",@"SHT_CUDA_INFO"
	.align	4


	//----- nvinfo : EIATTR_REGCOUNT
	.align		4
        /*0000*/ 	.byte	0x04, 0x2f
        /*0002*/ 	.short	(.L_1 - .L_0)
	.align		4
.L_0:
        /*0004*/ 	.word	index@(_Z15VectorAddKernelPfS_S_i)
        /*0008*/ 	.word	0x0000000c


	//----- nvinfo : EIATTR_FRAME_SIZE
	.align		4
.L_1:
        /*000c*/ 	.byte	0x04, 0x11
        /*000e*/ 	.short	(.L_3 - .L_2)
	.align		4
.L_2:
        /*0010*/ 	.word	index@(_Z15VectorAddKernelPfS_S_i)
        /*0014*/ 	.word	0x00000000


	//----- nvinfo : EIATTR_MIN_STACK_SIZE
	.align		4
.L_3:
        /*0018*/ 	.byte	0x04, 0x12
        /*001a*/ 	.short	(.L_5 - .L_4)
	.align		4
.L_4:
        /*001c*/ 	.word	index@(_Z15VectorAddKernelPfS_S_i)
        /*0020*/ 	.word	0x00000000
.L_5:


//--------------------- .nv.compat                --------------------------
	.section	.nv.compat,"",@"SHT_CUDA_COMPAT_INFO"
	.align	4
        /*0000*/ 	.byte	0x02, 0x09, 0x00, 0x00, 0x02, 0x02, 0x01, 0x00, 0x02, 0x05, 0x05, 0x00, 0x03, 0x07, 0x01, 0x01
        /*0010*/ 	.byte	0x02, 0x03, 0x00, 0x00, 0x02, 0x06, 0x01, 0x00, 0x04, 0x0b, 0x08, 0x00, 0x09, 0x00, 0x00, 0x00
        /*0020*/ 	.byte	0x00, 0x00, 0x00, 0x00


//--------------------- .nv.info._Z15VectorAddKernelPfS_S_i --------------------------
	.section	.nv.info._Z15VectorAddKernelPfS_S_i,"",@"SHT_CUDA_INFO"
	.sectionflags	@""
	.align	4


	//----- nvinfo : EIATTR_CUDA_API_VERSION
	.align		4
        /*0000*/ 	.byte	0x04, 0x37
        /*0002*/ 	.short	(.L_7 - .L_6)
.L_6:
        /*0004*/ 	.word	0x00000082


	//----- nvinfo : EIATTR_KPARAM_INFO
	.align		4
.L_7:
        /*0008*/ 	.byte	0x04, 0x17
        /*000a*/ 	.short	(.L_9 - .L_8)
.L_8:
        /*000c*/ 	.word	0x00000000
        /*0010*/ 	.short	0x0003
        /*0012*/ 	.short	0x0018
        /*0014*/ 	.byte	0x00, 0xf0, 0x11, 0x00


	//----- nvinfo : EIATTR_KPARAM_INFO
	.align		4
.L_9:
        /*0018*/ 	.byte	0x04, 0x17
        /*001a*/ 	.short	(.L_11 - .L_10)
.L_10:
        /*001c*/ 	.word	0x00000000
        /*0020*/ 	.short	0x0002
        /*0022*/ 	.short	0x0010
        /*0024*/ 	.byte	0x00, 0xf5, 0x21, 0x00


	//----- nvinfo : EIATTR_KPARAM_INFO
	.align		4
.L_11:
        /*0028*/ 	.byte	0x04, 0x17
        /*002a*/ 	.short	(.L_13 - .L_12)
.L_12:
        /*002c*/ 	.word	0x00000000
        /*0030*/ 	.short	0x0001
        /*0032*/ 	.short	0x0008
        /*0034*/ 	.byte	0x00, 0xf5, 0x21, 0x00


	//----- nvinfo : EIATTR_KPARAM_INFO
	.align		4
.L_13:
        /*0038*/ 	.byte	0x04, 0x17
        /*003a*/ 	.short	(.L_15 - .L_14)
.L_14:
        /*003c*/ 	.word	0x00000000
        /*0040*/ 	.short	0x0000
        /*0042*/ 	.short	0x0000
        /*0044*/ 	.byte	0x00, 0xf5, 0x21, 0x00


	//----- nvinfo : EIATTR_SPARSE_MMA_MASK
	.align		4
.L_15:
        /*0048*/ 	.byte	0x03, 0x50
        /*004a*/ 	.short	0x0000


	//----- nvinfo : EIATTR_MAXREG_COUNT
	.align		4
        /*004c*/ 	.byte	0x03, 0x1b
        /*004e*/ 	.short	0x00ff


	//----- nvinfo : EIATTR_MERCURY_ISA_VERSION
	.align		4
        /*0050*/ 	.byte	0x03, 0x5f
        /*0052*/ 	.short	0x0101


	//----- nvinfo : EIATTR_VRC_CTA_INIT_COUNT
	.align		4
        /*0054*/ 	.byte	0x02, 0x4a
	.zero		1
	.zero		1


	//----- nvinfo : EIATTR_EXIT_INSTR_OFFSETS
	.align		4
        /*0058*/ 	.byte	0x04, 0x1c
        /*005a*/ 	.short	(.L_17 - .L_16)


	//   ....[0]....
.L_16:
        /*005c*/ 	.word	0x00000070


	//   ....[1]....
        /*0060*/ 	.word	0x00000130


	//----- nvinfo : EIATTR_CBANK_PARAM_SIZE
	.align		4
.L_17:
        /*0064*/ 	.byte	0x03, 0x19
        /*0066*/ 	.short	0x001c


	//----- nvinfo : EIATTR_PARAM_CBANK
	.align		4
        /*0068*/ 	.byte	0x04, 0x0a
        /*006a*/ 	.short	(.L_19 - .L_18)
	.align		4
.L_18:
        /*006c*/ 	.word	index@(.nv.constant0._Z15VectorAddKernelPfS_S_i)
        /*0070*/ 	.short	0x0380
        /*0072*/ 	.short	0x001c


	//----- nvinfo : EIATTR_SW_WAR
	.align		4
.L_19:
        /*0074*/ 	.byte	0x04, 0x36
        /*0076*/ 	.short	(.L_21 - .L_20)
.L_20:
        /*0078*/ 	.word	0x00000008
.L_21:


//--------------------- .nv.callgraph             --------------------------
	.section	.nv.callgraph,"",@"SHT_CUDA_CALLGRAPH"
	.align	4
	.sectionentsize	8
	.align		4
        /*0000*/ 	.word	0x00000000
	.align		4
        /*0004*/ 	.word	0xffffffff
	.align		4
        /*0008*/ 	.word	0x00000000
	.align		4
        /*000c*/ 	.word	0xfffffffe
	.align		4
        /*0010*/ 	.word	0x00000000
	.align		4
        /*0014*/ 	.word	0xfffffffd
	.align		4
        /*0018*/ 	.word	0x00000000
	.align		4
        /*001c*/ 	.word	0xfffffffc


//--------------------- .text._Z15VectorAddKernelPfS_S_i --------------------------
	.section	.text._Z15VectorAddKernelPfS_S_i,"ax",@progbits
	.align	128
        .global         _Z15VectorAddKernelPfS_S_i
        .type           _Z15VectorAddKernelPfS_S_i,@function
        .size           _Z15VectorAddKernelPfS_S_i,(.L_x_1 - _Z15VectorAddKernelPfS_S_i)
        .other          _Z15VectorAddKernelPfS_S_i,@"STO_CUDA_ENTRY STV_DEFAULT"
_Z15VectorAddKernelPfS_S_i:
.text._Z15VectorAddKernelPfS_S_i:
[----:B------:R-:W-:Y:S01]  /*0000*/  LDC R1, c[0x0][0x37c] ;  /* 0x0000df00ff017b82 */ /* 0x000fe20000000800 */
[----:B------:R-:W0:Y:S01]  /*0010*/  S2R R9, SR_TID.X ;  /* 0x0000000000097919 */ /* 0x000e220000002100 */
[----:B------:R-:W0:Y:S01]  /*0020*/  LDCU UR4, c[0x0][0x360] ;  /* 0x00006c00ff0477ac */ /* 0x000e220008000800 */
[----:B------:R-:W0:Y:S01]  /*0030*/  S2R R0, SR_CTAID.X ;  /* 0x0000000000007919 */ /* 0x000e220000002500 */
[----:B------:R-:W1:Y:S01]  /*0040*/  LDCU UR5, c[0x0][0x398] ;  /* 0x00007300ff0577ac */ /* 0x000e620008000800 */
[----:B0-----:R-:W-:-:S05]  /*0050*/  IMAD R9, R0, UR4, R9 ;  /* 0x0000000400097c24 */ /* 0x001fca000f8e0209 */
[----:B-1----:R-:W-:-:S13]  /*0060*/  ISETP.GE.AND P0, PT, R9, UR5, PT ;  /* 0x0000000509007c0c */ /* 0x002fda000bf06270 */
[----:B------:R-:W-:Y:S05]  /*0070*/  @P0 EXIT ;  /* 0x000000000000094d */ /* 0x000fea0003800000 */
[----:B------:R-:W0:Y:S01]  /*0080*/  LDC.64 R2, c[0x0][0x380] ;  /* 0x0000e000ff027b82 */ /* 0x000e220000000a00 */
[----:B------:R-:W1:Y:S07]  /*0090*/  LDCU.64 UR4, c[0x0][0x358] ;  /* 0x00006b00ff0477ac */ /* 0x000e6e0008000a00 */
[----:B------:R-:W2:Y:S08]  /*00a0*/  LDC.64 R4, c[0x0][0x388] ;  /* 0x0000e200ff047b82 */ /* 0x000eb00000000a00 */
[----:B------:R-:W3:Y:S01]  /*00b0*/  LDC.64 R6, c[0x0][0x390] ;  /* 0x0000e400ff067b82 */ /* 0x000ee20000000a00 */
[----:B0-----:R-:W-:-:S06]  /*00c0*/  IMAD.WIDE R2, R9, 0x4, R2 ;  /* 0x0000000409027825 */ /* 0x001fcc00078e0202 */
[----:B-1----:R-:W4:Y:S01]  /*00d0*/  LDG.E R2, desc[UR4][R2.64] ;  /* 0x0000000402027981 */ /* 0x002f22000c1e1900 */
[----:B--2---:R-:W-:-:S06]  /*00e0*/  IMAD.WIDE R4, R9, 0x4, R4 ;  /* 0x0000000409047825 */ /* 0x004fcc00078e0204 */
[----:B------:R-:W4:Y:S01]  /*00f0*/  LDG.E R5, desc[UR4][R4.64] ;  /* 0x0000000404057981 */ /* 0x000f22000c1e1900 */
[----:B---3--:R-:W-:-:S04]  /*0100*/  IMAD.WIDE R6, R9, 0x4, R6 ;  /* 0x0000000409067825 */ /* 0x008fc800078e0206 */
[----:B----4-:R-:W-:-:S05]  /*0110*/  FADD R9, R2, R5 ;  /* 0x0000000502097221 */ /* 0x010fca0000000000 */
[----:B------:R-:W-:Y:S01]  /*0120*/  STG.E desc[UR4][R6.64], R9 ;  /* 0x0000000906007986 */ /* 0x000fe2000c101904 */
[----:B------:R-:W-:Y:S05]  /*0130*/  EXIT ;  /* 0x000000000000794d */ /* 0x000fea0003800000 */
.L_x_0:
[----:B------:R-:W-:-:S00]  /*0140*/  BRA `(.L_x_0) ;  /* 0xfffffffc00fc7947 */ /* 0x000fc0000383ffff */
[----:B------:R-:W-:-:S00]  /*0150*/  NOP ;  /* 0x0000000000007918 */ /* 0x000fc00000000000 */
        /* <DEDUP_REMOVED lines=10> */
.L_x_1:


//--------------------- .nv.shared.reserved.0     --------------------------
	.section	.nv.shared.reserved.0,"aw",@nobits
	.weak		__nv_reservedSMEM_offset_0_alias
	.size		__nv_reservedSMEM_offset_0_alias, 0, 64
	.other		__nv_reservedSMEM_offset_0_alias,@"STO_CUDA_RESERVED_SHARED STV_DEFAULT"
__nv_reservedSMEM_offset_0_alias:
	.zero		0
	.zero		64


//--------------------- .nv.constant0._Z15VectorAddKernelPfS_S_i --------------------------
	.section	.nv.constant0._Z15VectorAddKernelPfS_S_i,"a",@progbits
	.sectionflags	@""
	.align	4
.nv.constant0._Z15VectorAddKernelPfS_S_i:
	.zero		924


//--------------------- SYMBOLS --------------------------

	.type		.nv.reservedSmem.offset0,@object
	.size		.nv.reservedSmem.offset0,0x4
